	.headerflags	@"EF_CUDA_TEXMODE_UNIFIED EF_CUDA_64BIT_ADDRESS EF_CUDA_ACCELERATORS EF_CUDA_SM90 EF_CUDA_VIRTUAL_SM(EF_CUDA_SM90)"
	.elftype	@"ET_EXEC"


//--------------------- .nv.info                  --------------------------
	.section	.nv.info,"",@"SHT_CUDA_INFO"
	.align	4


	//----- nvinfo : EIATTR_REGCOUNT
	.align		4
        /*0000*/ 	.byte	0x04, 0x2f
        /*0002*/ 	.short	(.L_3 - .L_2)
	.align		4
.L_2:
        /*0004*/ 	.word	index@(triton_poi_fused__native_batch_norm_legit_no_training_1)
        /*0008*/ 	.word	0x00000012


	//----- nvinfo : EIATTR_MIN_STACK_SIZE
	.align		4
.L_3:
        /*000c*/ 	.byte	0x04, 0x12
        /*000e*/ 	.short	(.L_5 - .L_4)
	.align		4
.L_4:
        /*0010*/ 	.word	index@(triton_poi_fused__native_batch_norm_legit_no_training_1)
        /*0014*/ 	.word	0x00000000


	//----- nvinfo : EIATTR_FRAME_SIZE
	.align		4
.L_5:
        /*0018*/ 	.byte	0x04, 0x11
        /*001a*/ 	.short	(.L_7 - .L_6)
	.align		4
.L_6:
        /*001c*/ 	.word	index@(triton_poi_fused__native_batch_norm_legit_no_training_1)
        /*0020*/ 	.word	0x00000000


	//----- nvinfo : EIATTR_MIN_STACK_SIZE
	.align		4
.L_7:
        /*0024*/ 	.byte	0x04, 0x12
        /*0026*/ 	.short	(.L_9 - .L_8)
	.align		4
.L_8:
        /*0028*/ 	.word	index@(triton_poi_fused__native_batch_norm_legit_no_training_1)
        /*002c*/ 	.word	0x00000000
.L_9:


//--------------------- .nv.info.triton_poi_fused__native_batch_norm_legit_no_training_1 --------------------------
	.section	.nv.info.triton_poi_fused__native_batch_norm_legit_no_training_1,"",@"SHT_CUDA_INFO"
	.sectionflags	@""
	.align	4


	//----- nvinfo : EIATTR_CUDA_API_VERSION
	.align		4
        /*0000*/ 	.byte	0x04, 0x37
        /*0002*/ 	.short	(.L_11 - .L_10)
.L_10:
        /*0004*/ 	.word	0x0000007c


	//----- nvinfo : EIATTR_KPARAM_INFO
	.align		4
.L_11:
        /*0008*/ 	.byte	0x04, 0x17
        /*000a*/ 	.short	(.L_13 - .L_12)
.L_12:
        /*000c*/ 	.word	0x00000000
        /*0010*/ 	.short	0x0006
        /*0012*/ 	.short	0x0030
        /*0014*/ 	.byte	0x00, 0xf0, 0x11, 0x00


	//----- nvinfo : EIATTR_KPARAM_INFO
	.align		4
.L_13:
        /*0018*/ 	.byte	0x04, 0x17
        /*001a*/ 	.short	(.L_15 - .L_14)
.L_14:
        /*001c*/ 	.word	0x00000000
        /*0020*/ 	.short	0x0005
        /*0022*/ 	.short	0x0028
        /*0024*/ 	.byte	0x00, 0xf4, 0x21, 0x00


	//----- nvinfo : EIATTR_KPARAM_INFO
	.align		4
.L_15:
        /*0028*/ 	.byte	0x04, 0x17
        /*002a*/ 	.short	(.L_17 - .L_16)
.L_16:
        /*002c*/ 	.word	0x00000000
        /*0030*/ 	.short	0x0004
        /*0032*/ 	.short	0x0020
        /*0034*/ 	.byte	0x00, 0xf4, 0x21, 0x00


	//----- nvinfo : EIATTR_KPARAM_INFO
	.align		4
.L_17:
        /*0038*/ 	.byte	0x04, 0x17
        /*003a*/ 	.short	(.L_19 - .L_18)
.L_18:
        /*003c*/ 	.word	0x00000000
        /*0040*/ 	.short	0x0003
        /*0042*/ 	.short	0x0018
        /*0044*/ 	.byte	0x00, 0xf4, 0x21, 0x00


	//----- nvinfo : EIATTR_KPARAM_INFO
	.align		4
.L_19:
        /*0048*/ 	.byte	0x04, 0x17
        /*004a*/ 	.short	(.L_21 - .L_20)
.L_20:
        /*004c*/ 	.word	0x00000000
        /*0050*/ 	.short	0x0002
        /*0052*/ 	.short	0x0010
        /*0054*/ 	.byte	0x00, 0xf4, 0x21, 0x00


	//----- nvinfo : EIATTR_KPARAM_INFO
	.align		4
.L_21:
        /*0058*/ 	.byte	0x04, 0x17
        /*005a*/ 	.short	(.L_23 - .L_22)
.L_22:
        /*005c*/ 	.word	0x00000000
        /*0060*/ 	.short	0x0001
        /*0062*/ 	.short	0x0008
        /*0064*/ 	.byte	0x00, 0xf4, 0x21, 0x00


	//----- nvinfo : EIATTR_KPARAM_INFO
	.align		4
.L_23:
        /*0068*/ 	.byte	0x04, 0x17
        /*006a*/ 	.short	(.L_25 - .L_24)
.L_24:
        /*006c*/ 	.word	0x00000000
        /*0070*/ 	.short	0x0000
        /*0072*/ 	.short	0x0000
        /*0074*/ 	.byte	0x00, 0xf4, 0x21, 0x00


	//----- nvinfo : EIATTR_SPARSE_MMA_MASK
	.align		4
.L_25:
        /*0078*/ 	.byte	0x03, 0x50
        /*007a*/ 	.short	0x0000


	//----- nvinfo : EIATTR_MAXREG_COUNT
	.align		4
        /*007c*/ 	.byte	0x03, 0x1b
        /*007e*/ 	.short	0x00ff


	//----- nvinfo : EIATTR_EXIT_INSTR_OFFSETS
	.align		4
        /*0080*/ 	.byte	0x04, 0x1c
        /*0082*/ 	.short	(.L_27 - .L_26)


	//   ....[0]....
.L_26:
        /*0084*/ 	.word	0x000002f0


	//   ....[1]....
        /*0088*/ 	.word	0x00000310


	//----- nvinfo : EIATTR_REQNTID
	.align		4
.L_27:
        /*008c*/ 	.byte	0x04, 0x10
        /*008e*/ 	.short	(.L_29 - .L_28)
.L_28:
        /*0090*/ 	.word	0x00000080
        /*0094*/ 	.word	0x00000001
        /*0098*/ 	.word	0x00000001


	//----- nvinfo : EIATTR_CBANK_PARAM_SIZE
	.align		4
.L_29:
        /*009c*/ 	.byte	0x03, 0x19
        /*009e*/ 	.short	0x0034


	//----- nvinfo : EIATTR_PARAM_CBANK
	.align		4
        /*00a0*/ 	.byte	0x04, 0x0a
        /*00a2*/ 	.short	(.L_31 - .L_30)
	.align		4
.L_30:
        /*00a4*/ 	.word	index@(.nv.constant0.triton_poi_fused__native_batch_norm_legit_no_training_1)
        /*00a8*/ 	.short	0x0210
        /*00aa*/ 	.short	0x0034


	//----- nvinfo : EIATTR_SW_WAR
	.align		4
.L_31:
        /*00ac*/ 	.byte	0x04, 0x36
        /*00ae*/ 	.short	(.L_33 - .L_32)
.L_32:
        /*00b0*/ 	.word	0x00000008
.L_33:


//--------------------- .nv.callgraph             --------------------------
	.section	.nv.callgraph,"",@"SHT_CUDA_CALLGRAPH"
	.align	4
	.sectionentsize	8
	.align		4
        /*0000*/ 	.word	0x00000000
	.align		4
        /*0004*/ 	.word	0xffffffff
	.align		4
        /*0008*/ 	.word	0x00000000
	.align		4
        /*000c*/ 	.word	0xfffffffe
	.align		4
        /*0010*/ 	.word	0x00000000
	.align		4
        /*0014*/ 	.word	0xfffffffd
	.align		4
        /*0018*/ 	.word	0x00000000
	.align		4
        /*001c*/ 	.word	0xfffffffc


//--------------------- .nv.constant4             --------------------------
	.section	.nv.constant4,"a",@progbits
	.align	8
	.align		8
.nv.constant4:
        /*0000*/ 	.dword	_$_str
	.align		8
        /*0008*/ 	.dword	_$_str_$_2


//--------------------- .text.triton_poi_fused__native_batch_norm_legit_no_training_1 --------------------------
	.section	.text.triton_poi_fused__native_batch_norm_legit_no_training_1,"ax",@progbits
	.align	128
        .global         triton_poi_fused__native_batch_norm_legit_no_training_1
        .type           triton_poi_fused__native_batch_norm_legit_no_training_1,@function
        .size           triton_poi_fused__native_batch_norm_legit_no_training_1,(.L_x_1 - triton_poi_fused__native_batch_norm_legit_no_training_1)
        .other          triton_poi_fused__native_batch_norm_legit_no_training_1,@"STO_CUDA_ENTRY STV_DEFAULT"
triton_poi_fused__native_batch_norm_legit_no_training_1:
.text.triton_poi_fused__native_batch_norm_legit_no_training_1:
[----:B------:R-:W0:Y:S01]  /*0000*/  LDC R1, c[0x0][0x28] ;  /* 0x00000a00ff017b82 */ /* 0x000e220000000800 */
[----:B------:R-:W1:Y:S07]  /*0010*/  S2R R0, SR_TID.X ;  /* 0x0000000000007919 */ /* 0x000e6e0000002100 */
[----:B------:R-:W2:Y:S01]  /*0020*/  LDC.64 R8, c[0x0][0x220] ;  /* 0x00008800ff087b82 */ /* 0x000ea20000000a00 */
[----:B------:R-:W-:Y:S01]  /*0030*/  HFMA2.MMA R14, -RZ, RZ, 0, 0 ;  /* 0x00000000ff0e7435 */ /* 0x000fe200000001ff */
[----:B------:R-:W-:Y:S01]  /*0040*/  ULDC.64 UR4, c[0x0][0x208] ;  /* 0x0000820000047ab9 */ /* 0x000fe20000000a00 */
[----:B------:R-:W3:Y:S05]  /*0050*/  S2R R3, SR_CTAID.X ;  /* 0x0000000000037919 */ /* 0x000eea0000002500 */
[----:B------:R-:W4:Y:S08]  /*0060*/  LDC.64 R4, c[0x0][0x210] ;  /* 0x00008400ff047b82 */ /* 0x000f300000000a00 */
[----:B------:R-:W5:Y:S08]  /*0070*/  LDC.64 R6, c[0x0][0x218] ;  /* 0x00008600ff067b82 */ /* 0x000f700000000a00 */
[----:B------:R-:W4:Y:S01]  /*0080*/  LDC.64 R10, c[0x0][0x228] ;  /* 0x00008a00ff0a7b82 */ /* 0x000f220000000a00 */
[----:B-1----:R-:W-:-:S07]  /*0090*/  LOP3.LUT R0, R0, 0x7f, RZ, 0xc0, !PT ;  /* 0x0000007f00007812 */ /* 0x002fce00078ec0ff */
[----:B------:R-:W1:Y:S01]  /*00a0*/  LDC.64 R12, c[0x0][0x230] ;  /* 0x00008c00ff0c7b82 */ /* 0x000e620000000a00 */
[----:B---3--:R-:W-:-:S04]  /*00b0*/  LEA R0, R3, R0, 0x7 ;  /* 0x0000000003007211 */ /* 0x008fc800078e38ff */
[C---:B------:R-:W-:Y:S01]  /*00c0*/  ISETP.GE.AND P2, PT, R0.reuse, 0x510, PT ;  /* 0x000005100000780c */ /* 0x040fe20003f46270 */
[----:B------:R-:W-:-:S05]  /*00d0*/  IMAD.HI R2, R0, 0x1948b0fd, RZ ;  /* 0x1948b0fd00027827 */ /* 0x000fca00078e02ff */
[----:B------:R-:W-:-:S04]  /*00e0*/  SHF.R.U32.HI R3, RZ, 0x1f, R2 ;  /* 0x0000001fff037819 */ /* 0x000fc80000011602 */
[----:B------:R-:W-:-:S04]  /*00f0*/  LEA.HI.SX32 R3, R2, R3, 0x1d ;  /* 0x0000000302037211 */ /* 0x000fc800078feaff */
[----:B------:R-:W-:-:S04]  /*0100*/  LEA.HI R2, R3, R3, RZ, 0x2 ;  /* 0x0000000303027211 */ /* 0x000fc800078f10ff */
[----:B------:R-:W-:-:S04]  /*0110*/  LOP3.LUT R2, R2, 0xfffffffc, RZ, 0xc0, !PT ;  /* 0xfffffffc02027812 */ /* 0x000fc800078ec0ff */
[----:B------:R-:W-:-:S05]  /*0120*/  IADD3 R15, R3, -R2, RZ ;  /* 0x80000002030f7210 */ /* 0x000fca0007ffe0ff */
[----:B--2---:R-:W-:-:S05]  /*0130*/  IMAD.WIDE R8, R15, 0x4, R8 ;  /* 0x000000040f087825 */ /* 0x004fca00078e0208 */
[----:B------:R2:W3:Y:S01]  /*0140*/  @!P2 LDG.E.EL R14, desc[UR4][R8.64] ;  /* 0x00000004080ea981 */ /* 0x0004e2000c2e1900 */
[----:B------:R-:W-:Y:S01]  /*0150*/  CS2R R2, SRZ ;  /* 0x0000000000027805 */ /* 0x000fe2000001ff00 */
[----:B----4-:R-:W-:-:S04]  /*0160*/  IMAD.WIDE R4, R0, 0x4, R4 ;  /* 0x0000000400047825 */ /* 0x010fc800078e0204 */
[C---:B-----5:R-:W-:Y:S01]  /*0170*/  IMAD.WIDE R6, R15.reuse, 0x4, R6 ;  /* 0x000000040f067825 */ /* 0x060fe200078e0206 */
[----:B------:R4:W5:Y:S03]  /*0180*/  @!P2 LDG.E R2, desc[UR4][R4.64] ;  /* 0x000000040402a981 */ /* 0x000966000c1e1900 */
[C---:B0-2---:R-:W-:Y:S01]  /*0190*/  IMAD.WIDE R8, R15.reuse, 0x4, R10 ;  /* 0x000000040f087825 */ /* 0x045fe200078e020a */
[----:B------:R0:W5:Y:S03]  /*01a0*/  @!P2 LDG.E.EL R3, desc[UR4][R6.64] ;  /* 0x000000040603a981 */ /* 0x000166000c2e1900 */
[----:B-1----:R-:W-:Y:S01]  /*01b0*/  IMAD.WIDE R10, R15, 0x4, R12 ;  /* 0x000000040f0a7825 */ /* 0x002fe200078e020c */
[----:B------:R-:W-:Y:S01]  /*01c0*/  CS2R R12, SRZ ;  /* 0x00000000000c7805 */ /* 0x000fe2000001ff00 */
[----:B----4-:R-:W1:Y:S05]  /*01d0*/  LDC.64 R4, c[0x0][0x238] ;  /* 0x00008e00ff047b82 */ /* 0x010e6a0000000a00 */
[----:B------:R-:W2:Y:S04]  /*01e0*/  @!P2 LDG.E.EL R12, desc[UR4][R8.64] ;  /* 0x00000004080ca981 */ /* 0x000ea8000c2e1900 */
[----:B------:R-:W2:Y:S01]  /*01f0*/  @!P2 LDG.E.EL R13, desc[UR4][R10.64] ;  /* 0x000000040a0da981 */ /* 0x000ea2000c2e1900 */
[----:B0-----:R-:W-:Y:S01]  /*0200*/  MOV R6, 0x3e800000 ;  /* 0x3e80000000067802 */ /* 0x001fe20000000f00 */
[----:B---3--:R-:W-:-:S04]  /*0210*/  FADD R14, R14, 9.9999997473787516356e-06 ;  /* 0x3727c5ac0e0e7421 */ /* 0x008fc80000000000 */
[----:B------:R-:W0:Y:S01]  /*0220*/  MUFU.SQRT R15, R14 ;  /* 0x0000000e000f7308 */ /* 0x000e220000002000 */
[----:B-----5:R-:W-:Y:S01]  /*0230*/  FADD R2, -R3, R2 ;  /* 0x0000000203027221 */ /* 0x020fe20000000100 */
[C---:B0-----:R-:W-:Y:S02]  /*0240*/  FSETP.GT.AND P0, PT, R15.reuse, 8.50705917302346158658e+37, PT ;  /* 0x7e8000000f00780b */ /* 0x041fe40003f04000 */
[----:B------:R-:W-:Y:S02]  /*0250*/  FSETP.GEU.AND P1, PT, R15, 1.175494350822287508e-38, PT ;  /* 0x008000000f00780b */ /* 0x000fe40003f2e000 */
[----:B------:R-:W-:-:S09]  /*0260*/  FSEL R6, R6, 1, P0 ;  /* 0x3f80000006067808 */ /* 0x000fd20000000000 */
[----:B------:R-:W-:Y:S02]  /*0270*/  @P0 FMUL R15, R15, 0.25 ;  /* 0x3e8000000f0f0820 */ /* 0x000fe40000400000 */
[----:B------:R-:W-:Y:S02]  /*0280*/  @!P1 FMUL R6, R6, 16777216 ;  /* 0x4b80000006069820 */ /* 0x000fe40000400000 */
[----:B------:R-:W-:-:S06]  /*0290*/  @!P1 FMUL R15, R15, 16777216 ;  /* 0x4b8000000f0f9820 */ /* 0x000fcc0000400000 */
[----:B------:R-:W0:Y:S02]  /*02a0*/  MUFU.RCP R15, R15 ;  /* 0x0000000f000f7308 */ /* 0x000e240000001000 */
[----:B0-----:R-:W-:-:S04]  /*02b0*/  FMUL R3, R15, R6 ;  /* 0x000000060f037220 */ /* 0x001fc80000400000 */
[----:B------:R-:W-:Y:S01]  /*02c0*/  FMUL R6, R2, R3 ;  /* 0x0000000302067220 */ /* 0x000fe20000400000 */
[----:B-1----:R-:W-:-:S04]  /*02d0*/  IMAD.WIDE R2, R0, 0x4, R4 ;  /* 0x0000000400027825 */ /* 0x002fc800078e0204 */
[----:B--2---:R-:W-:Y:S01]  /*02e0*/  FFMA R13, R6, R12, R13 ;  /* 0x0000000c060d7223 */ /* 0x004fe2000000000d */
[----:B------:R-:W-:Y:S06]  /*02f0*/  @P2 EXIT ;  /* 0x000000000000294d */ /* 0x000fec0003800000 */
[----:B------:R-:W-:Y:S01]  /*0300*/  STG.E desc[UR4][R2.64], R13 ;  /* 0x0000000d02007986 */ /* 0x000fe2000c101904 */
[----:B------:R-:W-:Y:S05]  /*0310*/  EXIT ;  /* 0x000000000000794d */ /* 0x000fea0003800000 */
.L_x_0:
[----:B------:R-:W-:-:S00]  /*0320*/  BRA `(.L_x_0) ;  /* 0xfffffffc00fc7947 */ /* 0x000fc0000383ffff */
[----:B------:R-:W-:-:S00]  /*0330*/  NOP ;  /* 0x0000000000007918 */ /* 0x000fc00000000000 */
        /* <DEDUP_REMOVED lines=12> */
.L_x_1:


//--------------------- .nv.global.init           --------------------------
	.section	.nv.global.init,"aw",@progbits
.nv.global.init:
	.type		_$_str,@object
	.size		_$_str,(_$_str_$_2 - _$_str)
_$_str:
        /*0000*/ 	.byte	0x5f, 0x5f, 0x43, 0x55, 0x44, 0x41, 0x5f, 0x46, 0x54, 0x5a, 0x00
	.type		_$_str_$_2,@object
	.size		_$_str_$_2,(.L_1 - _$_str_$_2)
_$_str_$_2:
        /*000b*/ 	.byte	0x5f, 0x5f, 0x43, 0x55, 0x44, 0x41, 0x5f, 0x50, 0x52, 0x45, 0x43, 0x5f, 0x53, 0x51, 0x52, 0x54
        /*001b*/ 	.byte	0x00
.L_1:


//--------------------- .nv.constant0.triton_poi_fused__native_batch_norm_legit_no_training_1 --------------------------
	.section	.nv.constant0.triton_poi_fused__native_batch_norm_legit_no_training_1,"a",@progbits
	.sectionflags	@""
	.align	4
.nv.constant0.triton_poi_fused__native_batch_norm_legit_no_training_1:
	.zero		580
